	.headerflags	@"EF_CUDA_TEXMODE_UNIFIED EF_CUDA_64BIT_ADDRESS EF_CUDA_ACCELERATORS EF_CUDA_SM90 EF_CUDA_VIRTUAL_SM(EF_CUDA_SM90)"
	.elftype	@"ET_EXEC"


//--------------------- .nv.info                  --------------------------
	.section	.nv.info,"",@"SHT_CUDA_INFO"
	.align	4


	//----- nvinfo : EIATTR_REGCOUNT
	.align		4
        /*0000*/ 	.byte	0x04, 0x2f
        /*0002*/ 	.short	(.L_1 - .L_0)
	.align		4
.L_0:
        /*0004*/ 	.word	index@(triton_mm)
        /*0008*/ 	.word	0x0000003c


	//----- nvinfo : EIATTR_MIN_STACK_SIZE
	.align		4
.L_1:
        /*000c*/ 	.byte	0x04, 0x12
        /*000e*/ 	.short	(.L_3 - .L_2)
	.align		4
.L_2:
        /*0010*/ 	.word	index@(triton_mm)
        /*0014*/ 	.word	0x00000000


	//----- nvinfo : EIATTR_FRAME_SIZE
	.align		4
.L_3:
        /*0018*/ 	.byte	0x04, 0x11
        /*001a*/ 	.short	(.L_5 - .L_4)
	.align		4
.L_4:
        /*001c*/ 	.word	index@(triton_mm)
        /*0020*/ 	.word	0x00000000


	//----- nvinfo : EIATTR_MIN_STACK_SIZE
	.align		4
.L_5:
        /*0024*/ 	.byte	0x04, 0x12
        /*0026*/ 	.short	(.L_7 - .L_6)
	.align		4
.L_6:
        /*0028*/ 	.word	index@(triton_mm)
        /*002c*/ 	.word	0x00000000
.L_7:


//--------------------- .nv.info.triton_mm        --------------------------
	.section	.nv.info.triton_mm,"",@"SHT_CUDA_INFO"
	.sectionflags	@""
	.align	4


	//----- nvinfo : EIATTR_CUDA_API_VERSION
	.align		4
        /*0000*/ 	.byte	0x04, 0x37
        /*0002*/ 	.short	(.L_9 - .L_8)
.L_8:
        /*0004*/ 	.word	0x0000007c


	//----- nvinfo : EIATTR_KPARAM_INFO
	.align		4
.L_9:
        /*0008*/ 	.byte	0x04, 0x17
        /*000a*/ 	.short	(.L_11 - .L_10)
.L_10:
        /*000c*/ 	.word	0x00000000
        /*0010*/ 	.short	0x0003
        /*0012*/ 	.short	0x0018
        /*0014*/ 	.byte	0x00, 0xf0, 0x11, 0x00


	//----- nvinfo : EIATTR_KPARAM_INFO
	.align		4
.L_11:
        /*0018*/ 	.byte	0x04, 0x17
        /*001a*/ 	.short	(.L_13 - .L_12)
.L_12:
        /*001c*/ 	.word	0x00000000
        /*0020*/ 	.short	0x0002
        /*0022*/ 	.short	0x0010
        /*0024*/ 	.byte	0x00, 0xf0, 0x21, 0x00


	//----- nvinfo : EIATTR_KPARAM_INFO
	.align		4
.L_13:
        /*0028*/ 	.byte	0x04, 0x17
        /*002a*/ 	.short	(.L_15 - .L_14)
.L_14:
        /*002c*/ 	.word	0x00000000
        /*0030*/ 	.short	0x0001
        /*0032*/ 	.short	0x0008
        /*0034*/ 	.byte	0x00, 0xf0, 0x21, 0x00


	//----- nvinfo : EIATTR_KPARAM_INFO
	.align		4
.L_15:
        /*0038*/ 	.byte	0x04, 0x17
        /*003a*/ 	.short	(.L_17 - .L_16)
.L_16:
        /*003c*/ 	.word	0x00000000
        /*0040*/ 	.short	0x0000
        /*0042*/ 	.short	0x0000
        /*0044*/ 	.byte	0x00, 0xf0, 0x21, 0x00


	//----- nvinfo : EIATTR_SPARSE_MMA_MASK
	.align		4
.L_17:
        /*0048*/ 	.byte	0x03, 0x50
        /*004a*/ 	.short	0x0000


	//----- nvinfo : EIATTR_MAXREG_COUNT
	.align		4
        /*004c*/ 	.byte	0x03, 0x1b
        /*004e*/ 	.short	0x00ff


	//----- nvinfo : EIATTR_COOP_GROUP_MASK_REGIDS
	.align		4
        /*0050*/ 	.byte	0x04, 0x29
        /*0052*/ 	.short	(.L_19 - .L_18)


	//   ....[0]....
.L_18:
        /*0054*/ 	.word	0xffffffff


	//----- nvinfo : EIATTR_COOP_GROUP_INSTR_OFFSETS
	.align		4
.L_19:
        /*0058*/ 	.byte	0x04, 0x28
        /*005a*/ 	.short	(.L_21 - .L_20)


	//   ....[0]....
.L_20:
        /*005c*/ 	.word	0x00000d00


	//----- nvinfo : EIATTR_EXIT_INSTR_OFFSETS
	.align		4
.L_21:
        /*0060*/ 	.byte	0x04, 0x1c
        /*0062*/ 	.short	(.L_23 - .L_22)


	//   ....[0]....
.L_22:
        /*0064*/ 	.word	0x00000040


	//   ....[1]....
        /*0068*/ 	.word	0x00001380


	//   ....[2]....
        /*006c*/ 	.word	0x000013d0


	//----- nvinfo : EIATTR_MAX_THREADS
	.align		4
.L_23:
        /*0070*/ 	.byte	0x04, 0x05
        /*0072*/ 	.short	(.L_25 - .L_24)
.L_24:
        /*0074*/ 	.word	0x00000100
        /*0078*/ 	.word	0x00000001
        /*007c*/ 	.word	0x00000001


	//----- nvinfo : EIATTR_CBANK_PARAM_SIZE
	.align		4
.L_25:
        /*0080*/ 	.byte	0x03, 0x19
        /*0082*/ 	.short	0x001c


	//----- nvinfo : EIATTR_PARAM_CBANK
	.align		4
        /*0084*/ 	.byte	0x04, 0x0a
        /*0086*/ 	.short	(.L_27 - .L_26)
	.align		4
.L_26:
        /*0088*/ 	.word	index@(.nv.constant0.triton_mm)
        /*008c*/ 	.short	0x0210
        /*008e*/ 	.short	0x001c


	//----- nvinfo : EIATTR_SW_WAR
	.align		4
.L_27:
        /*0090*/ 	.byte	0x04, 0x36
        /*0092*/ 	.short	(.L_29 - .L_28)
.L_28:
        /*0094*/ 	.word	0x00000008
.L_29:


//--------------------- .nv.callgraph             --------------------------
	.section	.nv.callgraph,"",@"SHT_CUDA_CALLGRAPH"
	.align	4
	.sectionentsize	8
	.align		4
        /*0000*/ 	.word	0x00000000
	.align		4
        /*0004*/ 	.word	0xffffffff
	.align		4
        /*0008*/ 	.word	0x00000000
	.align		4
        /*000c*/ 	.word	0xfffffffe
	.align		4
        /*0010*/ 	.word	0x00000000
	.align		4
        /*0014*/ 	.word	0xfffffffd
	.align		4
        /*0018*/ 	.word	0x00000000
	.align		4
        /*001c*/ 	.word	0xfffffffc


//--------------------- .text.triton_mm           --------------------------
	.section	.text.triton_mm,"ax",@progbits
	.sectionflags	@"SHF_BARRIERS=1"
	.align	128
        .global         triton_mm
        .type           triton_mm,@function
        .size           triton_mm,(.L_x_2 - triton_mm)
        .other          triton_mm,@"STO_CUDA_ENTRY STV_DEFAULT"
triton_mm:
.text.triton_mm:
[----:B------:R-:W1:Y:S02]  /*0000*/  LDC R1, c[0x0][0x28] ;  /* 0x00000a00ff017b82 */ /* 0x000e640000000800 */
[----:B------:R-:W-:Y:S02]  /*0010*/  ULDC UR18, c[0x0][0x228] ;  /* 0x00008a0000127ab9 */ /* 0x000fe40000000800 */
[----:B------:R-:W-:-:S06]  /*0020*/  UIMAD UR4, UR18, 0xc00, URZ ;  /* 0x00000c00120478a4 */ /* 0x000fcc000f8e023f */
[----:B------:R-:W-:-:S13]  /*0030*/  ISETP.NE.AND P0, PT, RZ, UR4, PT ;  /* 0x00000004ff007c0c */ /* 0x000fda000bf05270 */
[----:B------:R-:W-:Y:S05]  /*0040*/  @!P0 EXIT ;  /* 0x000000000000894d */ /* 0x000fea0003800000 */
[----:B------:R-:W2:Y:S01]  /*0050*/  S2UR UR8, SR_CTAID.X ;  /* 0x00000000000879c3 */ /* 0x000ea20000002500 */
[----:B------:R-:W-:Y:S01]  /*0060*/  UIADD3 UR6, UR18, 0x3f, URZ ;  /* 0x0000003f12067890 */ /* 0x000fe2000fffe03f */
[----:B------:R-:W3:Y:S01]  /*0070*/  S2R R5, SR_CTAID.X ;  /* 0x0000000000057919 */ /* 0x000ee20000002500 */
[----:B------:R-:W-:Y:S01]  /*0080*/  IABS R8, UR18 ;  /* 0x0000001200087c13 */ /* 0x000fe20008000000 */
[----:B------:R-:W-:Y:S01]  /*0090*/  ULDC.64 UR16, c[0x0][0x208] ;  /* 0x0000820000107ab9 */ /* 0x000fe20000000a00 */
[----:B------:R-:W-:Y:S02]  /*00a0*/  CS2R R24, SRZ ;  /* 0x0000000000187805 */ /* 0x000fe4000001ff00 */
[----:B------:R-:W-:Y:S02]  /*00b0*/  CS2R R26, SRZ ;  /* 0x00000000001a7805 */ /* 0x000fe4000001ff00 */
[----:B------:R-:W-:Y:S01]  /*00c0*/  CS2R R28, SRZ ;  /* 0x00000000001c7805 */ /* 0x000fe2000001ff00 */
[----:B------:R-:W4:Y:S01]  /*00d0*/  S2UR UR12, SR_CgaCtaId ;  /* 0x00000000000c79c3 */ /* 0x000f220000008800 */
[----:B------:R-:W-:-:S02]  /*00e0*/  CS2R R30, SRZ ;  /* 0x00000000001e7805 */ /* 0x000fc4000001ff00 */
[----:B------:R-:W-:Y:S02]  /*00f0*/  CS2R R32, SRZ ;  /* 0x0000000000207805 */ /* 0x000fe4000001ff00 */
[----:B------:R-:W-:Y:S02]  /*0100*/  CS2R R34, SRZ ;  /* 0x0000000000227805 */ /* 0x000fe4000001ff00 */
[----:B------:R-:W-:Y:S02]  /*0110*/  CS2R R36, SRZ ;  /* 0x0000000000247805 */ /* 0x000fe4000001ff00 */
[----:B------:R-:W-:Y:S02]  /*0120*/  CS2R R38, SRZ ;  /* 0x0000000000267805 */ /* 0x000fe4000001ff00 */
[----:B------:R-:W-:Y:S02]  /*0130*/  CS2R R40, SRZ ;  /* 0x0000000000287805 */ /* 0x000fe4000001ff00 */
[----:B------:R-:W-:Y:S01]  /*0140*/  CS2R R42, SRZ ;  /* 0x00000000002a7805 */ /* 0x000fe2000001ff00 */
[----:B------:R-:W5:Y:S01]  /*0150*/  LDC.64 R14, c[0x0][0x210] ;  /* 0x00008400ff0e7b82 */ /* 0x000f620000000a00 */
[----:B------:R-:W-:-:S02]  /*0160*/  CS2R R44, SRZ ;  /* 0x00000000002c7805 */ /* 0x000fc4000001ff00 */
[----:B------:R-:W-:Y:S02]  /*0170*/  CS2R R46, SRZ ;  /* 0x00000000002e7805 */ /* 0x000fe4000001ff00 */
[----:B------:R-:W-:Y:S02]  /*0180*/  CS2R R48, SRZ ;  /* 0x0000000000307805 */ /* 0x000fe4000001ff00 */
[----:B------:R-:W-:Y:S02]  /*0190*/  CS2R R50, SRZ ;  /* 0x0000000000327805 */ /* 0x000fe4000001ff00 */
[----:B------:R-:W-:Y:S02]  /*01a0*/  CS2R R52, SRZ ;  /* 0x0000000000347805 */ /* 0x000fe4000001ff00 */
[----:B------:R-:W-:Y:S01]  /*01b0*/  CS2R R54, SRZ ;  /* 0x0000000000367805 */ /* 0x000fe2000001ff00 */
[----:B------:R-:W-:Y:S01]  /*01c0*/  UMOV UR13, 0x2 ;  /* 0x00000002000d7882 */ /* 0x000fe20000000000 */
[----:B--2---:R-:W-:-:S02]  /*01d0*/  UIMAD.WIDE UR4, UR8, 0x2aaaaaab, URZ ;  /* 0x2aaaaaab080478a5 */ /* 0x004fc4000f8e023f */
[----:B------:R-:W-:Y:S01]  /*01e0*/  ISETP.LE.AND P1, PT, RZ, UR8, PT ;  /* 0x00000008ff007c0c */ /* 0x000fe2000bf23270 */
[----:B------:R-:W-:Y:S01]  /*01f0*/  USHF.R.S32.HI UR4, URZ, 0x1f, UR6 ;  /* 0x0000001f3f047899 */ /* 0x000fe20008011406 */
[----:B------:R-:W2:Y:S01]  /*0200*/  LDC.64 R20, c[0x0][0x218] ;  /* 0x00008600ff147b82 */ /* 0x000ea20000000a00 */
[----:B------:R-:W-:Y:S02]  /*0210*/  USHF.R.U32.HI UR7, URZ, 0x1f, UR5 ;  /* 0x0000001f3f077899 */ /* 0x000fe40008011605 */
[----:B------:R-:W-:Y:S02]  /*0220*/  ULEA.HI UR4, UR4, UR6, URZ, 0x6 ;  /* 0x0000000604047291 */ /* 0x000fe4000f8f303f */
[----:B------:R-:W-:Y:S01]  /*0230*/  ULEA.HI.SX32 UR7, UR5, UR7, 0x1b ;  /* 0x0000000705077291 */ /* 0x000fe2000f8fda3f */
[----:B---3--:R-:W-:-:S03]  /*0240*/  IABS R7, R5 ;  /* 0x0000000500077213 */ /* 0x008fc60000000000 */
[----:B------:R-:W-:Y:S02]  /*0250*/  USHF.L.U32 UR5, UR7, 0x3, URZ ;  /* 0x0000000307057899 */ /* 0x000fe4000800063f */
[----:B------:R-:W-:Y:S02]  /*0260*/  UIMAD UR7, UR7, -0xc0, UR8 ;  /* 0xffffff40070778a4 */ /* 0x000fe4000f8e0208 */
[----:B------:R-:W-:-:S04]  /*0270*/  ULEA.HI.SX32 UR4, UR4, -UR5, 0x1a ;  /* 0x8000000504047291 */ /* 0x000fc8000f8fd23f */
[----:B------:R-:W-:-:S04]  /*0280*/  UISETP.LT.AND UP0, UPT, UR4, 0x8, UPT ;  /* 0x000000080400788c */ /* 0x000fc8000bf01270 */
[----:B------:R-:W-:Y:S02]  /*0290*/  USEL UR4, UR4, 0x8, UP0 ;  /* 0x0000000804047887 */ /* 0x000fe40008000000 */
[----:B------:R-:W-:-:S04]  /*02a0*/  UPLOP3.LUT UP0, UPT, UPT, UPT, UPT, 0x80, 0x0 ;  /* 0x000000000000789c */ /* 0x000fc80003f0f070 */
[----:B------:R-:W-:-:S05]  /*02b0*/  IMAD.U32 R4, RZ, RZ, UR4 ;  /* 0x00000004ff047e24 */ /* 0x000fca000f8e00ff */
[----:B------:R-:W-:-:S04]  /*02c0*/  IABS R11, R4 ;  /* 0x00000004000b7213 */ /* 0x000fc80000000000 */
[----:B------:R-:W3:Y:S08]  /*02d0*/  I2F.RP R0, R11 ;  /* 0x0000000b00007306 */ /* 0x000ef00000209400 */
[----:B---3--:R-:W3:Y:S02]  /*02e0*/  MUFU.RCP R0, R0 ;  /* 0x0000000000007308 */ /* 0x008ee40000001000 */
[----:B---3--:R-:W-:-:S06]  /*02f0*/  VIADD R2, R0, 0xffffffe ;  /* 0x0ffffffe00027836 */ /* 0x008fcc0000000000 */
[----:B------:R3:W2:Y:S02]  /*0300*/  F2I.FTZ.U32.TRUNC.NTZ R3, R2 ;  /* 0x0000000200037305 */ /* 0x0006a4000021f000 */
[----:B---3--:R-:W-:Y:S02]  /*0310*/  IMAD.MOV.U32 R2, RZ, RZ, RZ ;  /* 0x000000ffff027224 */ /* 0x008fe400078e00ff */
[----:B-12---:R-:W-:-:S04]  /*0320*/  IMAD.MOV R6, RZ, RZ, -R3 ;  /* 0x000000ffff067224 */ /* 0x006fc800078e0a03 */
[----:B------:R-:W-:Y:S01]  /*0330*/  IMAD R5, R6, R11, RZ ;  /* 0x0000000b06057224 */ /* 0x000fe200078e02ff */
[----:B------:R-:W-:Y:S01]  /*0340*/  IABS R6, R4 ;  /* 0x0000000400067213 */ /* 0x000fe20000000000 */
[----:B------:R-:W-:Y:S02]  /*0350*/  IMAD.MOV.U32 R4, RZ, RZ, R7 ;  /* 0x000000ffff047224 */ /* 0x000fe400078e0007 */
[----:B------:R-:W-:Y:S02]  /*0360*/  IMAD.HI.U32 R3, R3, R5, R2 ;  /* 0x0000000503037227 */ /* 0x000fe400078e0002 */
[----:B------:R-:W1:Y:S02]  /*0370*/  I2F.RP R5, R8 ;  /* 0x0000000800057306 */ /* 0x000e640000209400 */
[----:B------:R-:W-:Y:S02]  /*0380*/  IMAD.MOV R9, RZ, RZ, -R6 ;  /* 0x000000ffff097224 */ /* 0x000fe400078e0a06 */
[----:B------:R-:W-:-:S04]  /*0390*/  IMAD.HI.U32 R0, R3, R4, RZ ;  /* 0x0000000403007227 */ /* 0x000fc800078e00ff */
[----:B------:R-:W-:Y:S02]  /*03a0*/  IMAD R2, R0, R9, R4 ;  /* 0x0000000900027224 */ /* 0x000fe400078e0204 */
[----:B------:R-:W2:Y:S01]  /*03b0*/  S2R R0, SR_TID.X ;  /* 0x0000000000007919 */ /* 0x000ea20000002100 */
[----:B------:R-:W-:Y:S02]  /*03c0*/  IMAD.U32 R4, RZ, RZ, UR7 ;  /* 0x00000007ff047e24 */ /* 0x000fe4000f8e00ff */
[----:B------:R-:W-:Y:S01]  /*03d0*/  ISETP.GT.U32.AND P0, PT, R11, R2, PT ;  /* 0x000000020b00720c */ /* 0x000fe20003f04070 */
[----:B-1----:R-:W1:Y:S02]  /*03e0*/  MUFU.RCP R5, R5 ;  /* 0x0000000500057308 */ /* 0x002e640000001000 */
[----:B------:R-:W-:-:S05]  /*03f0*/  IABS R6, R4 ;  /* 0x0000000400067213 */ /* 0x000fca0000000000 */
[----:B------:R-:W-:-:S04]  /*0400*/  IMAD.HI.U32 R4, R3, R6, RZ ;  /* 0x0000000603047227 */ /* 0x000fc800078e00ff */
[----:B------:R-:W-:Y:S02]  /*0410*/  IMAD R6, R4, R9, R6 ;  /* 0x0000000904067224 */ /* 0x000fe400078e0206 */
[----:B------:R-:W-:Y:S02]  /*0420*/  @!P0 IMAD.IADD R2, R2, 0x1, -R11 ;  /* 0x0000000102028824 */ /* 0x000fe400078e0a0b */
[----:B-1----:R-:W-:Y:S01]  /*0430*/  VIADD R7, R5, 0xffffffe ;  /* 0x0ffffffe05077836 */ /* 0x002fe20000000000 */
[----:B------:R-:W-:Y:S02]  /*0440*/  LOP3.LUT R5, RZ, UR4, RZ, 0x33, !PT ;  /* 0x00000004ff057c12 */ /* 0x000fe4000f8e33ff */
[C---:B------:R-:W-:Y:S01]  /*0450*/  ISETP.GT.U32.AND P0, PT, R11.reuse, R2, PT ;  /* 0x000000020b00720c */ /* 0x040fe20003f04070 */
[----:B------:R-:W1:Y:S01]  /*0460*/  F2I.FTZ.U32.TRUNC.NTZ R3, R7 ;  /* 0x0000000700037305 */ /* 0x000e62000021f000 */
[----:B------:R-:W-:Y:S02]  /*0470*/  ISETP.GT.U32.AND P2, PT, R11, R6, PT ;  /* 0x000000060b00720c */ /* 0x000fe40003f44070 */
[----:B--2---:R-:W-:-:S09]  /*0480*/  SHF.R.U32.HI R9, RZ, 0x2, R0 ;  /* 0x00000002ff097819 */ /* 0x004fd20000011600 */
[--C-:B------:R-:W-:Y:S01]  /*0490*/  @!P0 IMAD.IADD R2, R2, 0x1, -R11.reuse ;  /* 0x0000000102028824 */ /* 0x100fe200078e0a0b */
[----:B------:R-:W-:Y:S01]  /*04a0*/  ISETP.NE.AND P0, PT, RZ, UR4, PT ;  /* 0x00000004ff007c0c */ /* 0x000fe2000bf05270 */
[----:B------:R-:W-:Y:S01]  /*04b0*/  @!P2 IMAD.IADD R6, R6, 0x1, -R11 ;  /* 0x000000010606a824 */ /* 0x000fe200078e0a0b */
[----:B------:R-:W-:Y:S01]  /*04c0*/  SGXT.U32 R9, R9, 0x6 ;  /* 0x000000060909781a */ /* 0x000fe20000000000 */
[----:B------:R-:W-:Y:S01]  /*04d0*/  @!P1 IMAD.MOV R2, RZ, RZ, -R2 ;  /* 0x000000ffff029224 */ /* 0x000fe200078e0a02 */
[----:B------:R-:W-:Y:S01]  /*04e0*/  ULOP3.LUT UR4, UR7, UR4, URZ, 0x3c, !UPT ;  /* 0x0000000407047292 */ /* 0x000fe2000f8e3c3f */
[----:B-1----:R-:W-:Y:S01]  /*04f0*/  IMAD.MOV R13, RZ, RZ, -R3 ;  /* 0x000000ffff0d7224 */ /* 0x002fe200078e0a03 */
[----:B------:R-:W-:Y:S01]  /*0500*/  ISETP.GE.U32.AND P1, PT, R6, R11, PT ;  /* 0x0000000b0600720c */ /* 0x000fe20003f26070 */
[----:B------:R-:W-:Y:S01]  /*0510*/  @!P2 VIADD R4, R4, 0x1 ;  /* 0x000000010404a836 */ /* 0x000fe20000000000 */
[----:B------:R-:W-:Y:S01]  /*0520*/  SEL R2, R5, R2, !P0 ;  /* 0x0000000205027207 */ /* 0x000fe20004000000 */
[----:B------:R-:W-:Y:S01]  /*0530*/  IMAD R13, R13, R8, RZ ;  /* 0x000000080d0d7224 */ /* 0x000fe200078e02ff */
[----:B------:R-:W-:Y:S01]  /*0540*/  ISETP.LE.AND P2, PT, RZ, UR4, PT ;  /* 0x00000004ff007c0c */ /* 0x000fe2000bf43270 */
[----:B------:R-:W-:-:S02]  /*0550*/  UMOV UR4, 0x400 ;  /* 0x0000040000047882 */ /* 0x000fc40000000000 */
[----:B------:R-:W-:Y:S01]  /*0560*/  VIADD R2, R2, UR5 ;  /* 0x0000000502027c36 */ /* 0x000fe20008000000 */
[----:B----4-:R-:W-:-:S03]  /*0570*/  UPRMT UR12, UR12, 0x654, UR4 ;  /* 0x000006540c0c7896 */ /* 0x010fc60008000004 */
[----:B------:R-:W-:Y:S01]  /*0580*/  IMAD.SHL.U32 R7, R2, 0x40, RZ ;  /* 0x0000004002077824 */ /* 0x000fe200078e00ff */
[----:B------:R-:W-:Y:S01]  /*0590*/  UIADD3 UR15, UR12, 0x4000, URZ ;  /* 0x000040000c0f7890 */ /* 0x000fe2000fffe03f */
[----:B------:R-:W-:Y:S01]  /*05a0*/  IMAD.MOV.U32 R2, RZ, RZ, RZ ;  /* 0x000000ffff027224 */ /* 0x000fe200078e00ff */
[----:B------:R-:W-:Y:S01]  /*05b0*/  UMOV UR4, 0xffffffff ;  /* 0xffffffff00047882 */ /* 0x000fe20000000000 */
[----:B------:R-:W-:Y:S01]  /*05c0*/  @P1 VIADD R4, R4, 0x1 ;  /* 0x0000000104041836 */ /* 0x000fe20000000000 */
[----:B------:R-:W-:Y:S01]  /*05d0*/  LOP3.LUT R10, R7, R9, RZ, 0xfc, !PT ;  /* 0x00000009070a7212 */ /* 0x000fe200078efcff */
[----:B------:R-:W-:-:S03]  /*05e0*/  IMAD.HI.U32 R2, R3, R13, R2 ;  /* 0x0000000d03027227 */ /* 0x000fc600078e0002 */
[----:B------:R-:W-:Y:S01]  /*05f0*/  IABS R6, R10 ;  /* 0x0000000a00067213 */ /* 0x000fe20000000000 */
[----:B------:R-:W-:Y:S01]  /*0600*/  @!P2 IMAD.MOV R4, RZ, RZ, -R4 ;  /* 0x000000ffff04a224 */ /* 0x000fe200078e0a04 */
[----:B------:R-:W-:Y:S01]  /*0610*/  ISETP.GE.AND P2, PT, R10, RZ, PT ;  /* 0x000000ff0a00720c */ /* 0x000fe20003f46270 */
[----:B------:R-:W-:Y:S02]  /*0620*/  IMAD.SHL.U32 R10, R0, 0x2, RZ ;  /* 0x00000002000a7824 */ /* 0x000fe400078e00ff */
[----:B------:R-:W-:-:S03]  /*0630*/  IMAD.MOV.U32 R3, RZ, RZ, R6 ;  /* 0x000000ffff037224 */ /* 0x000fc600078e0006 */
[----:B------:R-:W-:Y:S01]  /*0640*/  LOP3.LUT R10, R10, 0x100, RZ, 0xc0, !PT ;  /* 0x000001000a0a7812 */ /* 0x000fe200078ec0ff */
[----:B------:R-:W-:-:S04]  /*0650*/  IMAD.HI.U32 R2, R2, R3, RZ ;  /* 0x0000000302027227 */ /* 0x000fc800078e00ff */
[----:B------:R-:W-:-:S04]  /*0660*/  IMAD.MOV R2, RZ, RZ, -R2 ;  /* 0x000000ffff027224 */ /* 0x000fc800078e0a02 */
[C---:B------:R-:W-:Y:S01]  /*0670*/  IMAD R3, R8.reuse, R2, R3 ;  /* 0x0000000208037224 */ /* 0x040fe200078e0203 */
[----:B------:R-:W-:Y:S02]  /*0680*/  SEL R2, R5, R4, !P0 ;  /* 0x0000000405027207 */ /* 0x000fe40004000000 */
[----:B------:R-:W-:Y:S02]  /*0690*/  ISETP.NE.AND P0, PT, RZ, UR18, PT ;  /* 0x00000012ff007c0c */ /* 0x000fe4000bf05270 */
[----:B------:R-:W-:Y:S01]  /*06a0*/  ISETP.GT.U32.AND P1, PT, R8, R3, PT ;  /* 0x000000030800720c */ /* 0x000fe20003f24070 */
[----:B------:R-:W-:-:S05]  /*06b0*/  IMAD.SHL.U32 R2, R2, 0x80, RZ ;  /* 0x0000008002027824 */ /* 0x000fca00078e00ff */
[----:B------:R-:W-:Y:S02]  /*06c0*/  LOP3.LUT R11, R2, R9, RZ, 0xfc, !PT ;  /* 0x00000009020b7212 */ /* 0x000fe400078efcff */
[----:B------:R-:W-:-:S03]  /*06d0*/  LOP3.LUT R13, R2, 0x40, R9, 0xfe, !PT ;  /* 0x00000040020d7812 */ /* 0x000fc600078efe09 */
[----:B------:R-:W-:-:S04]  /*06e0*/  IMAD.HI R4, R11, 0x2aaaaaab, RZ ;  /* 0x2aaaaaab0b047827 */ /* 0x000fc800078e02ff */
[----:B------:R-:W-:Y:S01]  /*06f0*/  @!P1 IMAD.IADD R3, R3, 0x1, -R8 ;  /* 0x0000000103039824 */ /* 0x000fe200078e0a08 */
[----:B------:R-:W-:Y:S01]  /*0700*/  SHF.R.U32.HI R5, RZ, 0x1f, R4 ;  /* 0x0000001fff057819 */ /* 0x000fe20000011604 */
[----:B------:R-:W-:-:S03]  /*0710*/  IMAD.HI R6, R13, 0x2aaaaaab, RZ ;  /* 0x2aaaaaab0d067827 */ /* 0x000fc600078e02ff */
[----:B------:R-:W-:Y:S02]  /*0720*/  ISETP.GT.U32.AND P1, PT, R8, R3, PT ;  /* 0x000000030800720c */ /* 0x000fe40003f24070 */
[----:B------:R-:W-:Y:S02]  /*0730*/  LEA.HI R4, R4, R5, RZ, 0x17 ;  /* 0x0000000504047211 */ /* 0x000fe400078fb8ff */
[----:B------:R-:W-:-:S03]  /*0740*/  SHF.R.U32.HI R5, RZ, 0x1f, R6 ;  /* 0x0000001fff057819 */ /* 0x000fc60000011606 */
[----:B------:R-:W-:Y:S01]  /*0750*/  IMAD R11, R4, -0xc00, R11 ;  /* 0xfffff400040b7824 */ /* 0x000fe200078e020b */
[----:B------:R-:W-:-:S05]  /*0760*/  LEA.HI R6, R6, R5, RZ, 0x17 ;  /* 0x0000000506067211 */ /* 0x000fca00078fb8ff */
[----:B------:R-:W-:Y:S02]  /*0770*/  @!P1 IMAD.IADD R3, R3, 0x1, -R8 ;  /* 0x0000000103039824 */ /* 0x000fe400078e0a08 */
[----:B------:R-:W-:Y:S01]  /*0780*/  IMAD R13, R6, -0xc00, R13 ;  /* 0xfffff400060d7824 */ /* 0x000fe200078e020d */
[----:B------:R-:W-:Y:S01]  /*0790*/  SHF.R.U32.HI R6, RZ, 0x4, R0 ;  /* 0x00000004ff067819 */ /* 0x000fe20000011600 */
[----:B------:R-:W-:Y:S02]  /*07a0*/  IMAD.MOV.U32 R5, RZ, RZ, R3 ;  /* 0x000000ffff057224 */ /* 0x000fe400078e0003 */
[----:B------:R-:W-:Y:S01]  /*07b0*/  IMAD.SHL.U32 R3, R0, 0x8, RZ ;  /* 0x0000000800037824 */ /* 0x000fe200078e00ff */
[----:B------:R-:W-:Y:S01]  /*07c0*/  SGXT.U32 R6, R6, 0x4 ;  /* 0x000000040606781a */ /* 0x000fe20000000000 */
[----:B------:R-:W-:Y:S01]  /*07d0*/  @!P2 IMAD.MOV R5, RZ, RZ, -R5 ;  /* 0x000000ffff05a224 */ /* 0x000fe200078e0a05 */
[----:B------:R-:W-:Y:S02]  /*07e0*/  @!P0 LOP3.LUT R5, RZ, UR18, RZ, 0x33, !PT ;  /* 0x00000012ff058c12 */ /* 0x000fe4000f8e33ff */
[----:B------:R-:W-:-:S02]  /*07f0*/  LOP3.LUT R4, R3, 0x18, RZ, 0xc0, !PT ;  /* 0x0000001803047812 */ /* 0x000fc400078ec0ff */
[----:B------:R-:W-:Y:S02]  /*0800*/  LOP3.LUT R8, R3, 0x18, R0, 0x48, !PT ;  /* 0x0000001803087812 */ /* 0x000fe400078e4800 */
[----:B------:R-:W-:Y:S01]  /*0810*/  LOP3.LUT R6, R7, R6, RZ, 0xfc, !PT ;  /* 0x0000000607067212 */ /* 0x000fe200078efcff */
[--C-:B------:R-:W-:Y:S02]  /*0820*/  IMAD R17, R11, 0x40, R4.reuse ;  /* 0x000000400b117824 */ /* 0x100fe400078e0204 */
[--C-:B------:R-:W-:Y:S01]  /*0830*/  IMAD R11, R5, 0x40, R4.reuse ;  /* 0x00000040050b7824 */ /* 0x100fe200078e0204 */
[----:B------:R-:W-:Y:S01]  /*0840*/  LOP3.LUT R5, R9, 0x40, RZ, 0xfc, !PT ;  /* 0x0000004009057812 */ /* 0x000fe200078efcff */
[----:B------:R-:W-:Y:S02]  /*0850*/  IMAD R13, R13, 0x40, R4 ;  /* 0x000000400d0d7824 */ /* 0x000fe400078e0204 */
[--C-:B------:R-:W-:Y:S02]  /*0860*/  IMAD R4, R9, 0x20, R8.reuse ;  /* 0x0000002009047824 */ /* 0x100fe400078e0208 */
[----:B------:R-:W-:-:S02]  /*0870*/  IMAD R5, R5, 0x20, R8 ;  /* 0x0000002005057824 */ /* 0x000fc400078e0208 */
[----:B-----5:R-:W-:Y:S01]  /*0880*/  IMAD.WIDE R14, R11, 0x2, R14 ;  /* 0x000000020b0e7825 */ /* 0x020fe200078e020e */
[----:B------:R-:W-:Y:S02]  /*0890*/  LEA R7, R4, UR12, 0x1 ;  /* 0x0000000c04077c11 */ /* 0x000fe4000f8e08ff */
[----:B------:R-:W-:Y:S01]  /*08a0*/  LEA R19, R5, UR12, 0x1 ;  /* 0x0000000c05137c11 */ /* 0x000fe2000f8e08ff */
[--C-:B------:R-:W-:Y:S01]  /*08b0*/  IMAD.WIDE R16, R17, 0x2, R20.reuse ;  /* 0x0000000211107825 */ /* 0x100fe200078e0214 */
[----:B------:R-:W-:Y:S01]  /*08c0*/  IADD3 R8, P0, R14, 0xc0, RZ ;  /* 0x000000c00e087810 */ /* 0x000fe20007f1e0ff */
[----:B------:R-:W-:Y:S01]  /*08d0*/  @!PT LDS RZ, [RZ] ;  /* 0x00000000fffff984 */ /* 0x000fe20000000800 */
[----:B------:R-:W-:Y:S01]  /*08e0*/  @!PT LDS RZ, [RZ] ;  /* 0x00000000fffff984 */ /* 0x000fe20000000800 */
[----:B------:R-:W-:Y:S01]  /*08f0*/  @!PT LDS RZ, [RZ] ;  /* 0x00000000fffff984 */ /* 0x000fe20000000800 */
[----:B------:R-:W-:Y:S02]  /*0900*/  LDGSTS.E.BYPASS.128 [R7], desc[UR16][R14.64] ;  /* 0x000000000e077fae */ /* 0x000fe4000b901c50 */
[----:B------:R-:W-:Y:S01]  /*0910*/  IMAD.WIDE R20, R13, 0x2, R20 ;  /* 0x000000020d147825 */ /* 0x000fe200078e0214 */
[----:B------:R-:W-:Y:S01]  /*0920*/  IADD3 R12, P1, R16, 0xc0, RZ ;  /* 0x000000c0100c7810 */ /* 0x000fe20007f3e0ff */
[----:B------:R-:W0:Y:S02]  /*0930*/  LDGDEPBAR ;  /* 0x00000000000079af */ /* 0x000e240000000000 */
[----:B------:R-:W-:Y:S01]  /*0940*/  IMAD.X R11, RZ, RZ, R15, P0 ;  /* 0x000000ffff0b7224 */ /* 0x000fe200000e060f */
[----:B------:R-:W-:Y:S01]  /*0950*/  IADD3 R18, P0, R20, 0xc0, RZ ;  /* 0x000000c014127810 */ /* 0x000fe20007f1e0ff */
[----:B------:R-:W-:Y:S01]  /*0960*/  LDGSTS.E.BYPASS.128 [R7+0x4000], desc[UR16][R16.64] ;  /* 0x0400000010077fae */ /* 0x000fe2000b901c50 */
[----:B------:R-:W-:-:S03]  /*0970*/  IMAD.X R13, RZ, RZ, R17, P1 ;  /* 0x000000ffff0d7224 */ /* 0x000fc600008e0611 */
[----:B------:R-:W-:Y:S01]  /*0980*/  LDGSTS.E.BYPASS.128 [R19+0x4000], desc[UR16][R20.64] ;  /* 0x0400000014137fae */ /* 0x000fe2000b901c50 */
[----:B------:R-:W-:-:S03]  /*0990*/  IMAD.X R9, RZ, RZ, R21, P0 ;  /* 0x000000ffff097224 */ /* 0x000fc600000e0615 */
[----:B------:R-:W0:Y:S01]  /*09a0*/  LDGDEPBAR ;  /* 0x00000000000079af */ /* 0x000e220000000000 */
[----:B------:R-:W-:Y:S06]  /*09b0*/  BAR.SYNC.DEFER_BLOCKING 0x0 ;  /* 0x0000000000007b1d */ /* 0x000fec0000010000 */
[----:B------:R-:W-:Y:S01]  /*09c0*/  @!PT LDS RZ, [RZ] ;  /* 0x00000000fffff984 */ /* 0x000fe20000000800 */
[----:B------:R-:W-:Y:S01]  /*09d0*/  @!PT LDS RZ, [RZ] ;  /* 0x00000000fffff984 */ /* 0x000fe20000000800 */
[----:B------:R-:W-:Y:S01]  /*09e0*/  @!PT LDS RZ, [RZ] ;  /* 0x00000000fffff984 */ /* 0x000fe20000000800 */
[----:B------:R-:W-:Y:S04]  /*09f0*/  LDGSTS.E.BYPASS.128 [R7+0x1000], desc[UR16][R14.64+0x40] ;  /* 0x010000400e077fae */ /* 0x000fe8000b901c50 */
[----:B------:R-:W0:Y:S04]  /*0a00*/  LDGDEPBAR ;  /* 0x00000000000079af */ /* 0x000e280000000000 */
[----:B------:R-:W-:Y:S04]  /*0a10*/  LDGSTS.E.BYPASS.128 [R7+0x6000], desc[UR16][R16.64+0x40] ;  /* 0x0600004010077fae */ /* 0x000fe8000b901c50 */
[----:B------:R-:W-:Y:S04]  /*0a20*/  LDGSTS.E.BYPASS.128 [R19+0x6000], desc[UR16][R20.64+0x40] ;  /* 0x0600004014137fae */ /* 0x000fe8000b901c50 */
[----:B------:R-:W0:Y:S01]  /*0a30*/  LDGDEPBAR ;  /* 0x00000000000079af */ /* 0x000e220000000000 */
[----:B------:R-:W-:Y:S06]  /*0a40*/  BAR.SYNC.DEFER_BLOCKING 0x0 ;  /* 0x0000000000007b1d */ /* 0x000fec0000010000 */
[----:B------:R-:W-:Y:S01]  /*0a50*/  @!PT LDS RZ, [RZ] ;  /* 0x00000000fffff984 */ /* 0x000fe20000000800 */
[----:B------:R-:W-:Y:S01]  /*0a60*/  @!PT LDS RZ, [RZ] ;  /* 0x00000000fffff984 */ /* 0x000fe20000000800 */
[----:B------:R-:W-:Y:S01]  /*0a70*/  @!PT LDS RZ, [RZ] ;  /* 0x00000000fffff984 */ /* 0x000fe20000000800 */
[----:B------:R-:W-:Y:S04]  /*0a80*/  LDGSTS.E.BYPASS.128 [R7+0x2000], desc[UR16][R14.64+0x80], !PT ;  /* 0x020000800e077fae */ /* 0x000fe8000f901c50 */
[----:B------:R-:W0:Y:S04]  /*0a90*/  LDGDEPBAR ;  /* 0x00000000000079af */ /* 0x000e280000000000 */
[----:B------:R1:W-:Y:S04]  /*0aa0*/  LDGSTS.E.BYPASS.128 [R7+0x8000], desc[UR16][R16.64+0x80], !PT ;  /* 0x0800008010077fae */ /* 0x0003e8000f901c50 */
[----:B------:R2:W-:Y:S04]  /*0ab0*/  LDGSTS.E.BYPASS.128 [R19+0x8000], desc[UR16][R20.64+0x80], !PT ;  /* 0x0800008014137fae */ /* 0x0005e8000f901c50 */
[----:B------:R-:W0:Y:S01]  /*0ac0*/  LDGDEPBAR ;  /* 0x00000000000079af */ /* 0x000e220000000000 */
[----:B-1----:R-:W-:-:S02]  /*0ad0*/  LOP3.LUT R17, R10, 0x2000000, RZ, 0xfc, !PT ;  /* 0x020000000a117812 */ /* 0x002fc400078efcff */
[----:B------:R-:W-:Y:S02]  /*0ae0*/  LOP3.LUT R16, R10, 0x2000002, RZ, 0xfc, !PT ;  /* 0x020000020a107812 */ /* 0x000fe400078efcff */
[--C-:B--2---:R-:W-:Y:S02]  /*0af0*/  SHF.R.U32.HI R19, RZ, 0x4, R0.reuse ;  /* 0x00000004ff137819 */ /* 0x104fe40000011600 */
[----:B------:R-:W-:Y:S02]  /*0b00*/  SHF.R.U32.HI R20, RZ, 0x5, R0 ;  /* 0x00000005ff147819 */ /* 0x000fe40000011600 */
[----:B------:R-:W-:Y:S02]  /*0b10*/  SGXT.U32 R19, R19, 0x1 ;  /* 0x000000011313781a */ /* 0x000fe40000000000 */
[----:B------:R-:W-:-:S07]  /*0b20*/  LOP3.LUT R10, R20, 0x7fffffc, RZ, 0xc0, !PT ;  /* 0x07fffffc140a7812 */ /* 0x000fce00078ec0ff */
.L_x_0:
[----:B------:R-:W-:Y:S01]  /*0b30*/  UIADD3 UR4, UR4, 0x1, URZ ;  /* 0x0000000104047890 */ /* 0x000fe2000fffe03f */
[----:B-1----:R-:W-:Y:S01]  /*0b40*/  IMAD.MOV.U32 R14, RZ, RZ, R17 ;  /* 0x000000ffff0e7224 */ /* 0x002fe200078e0011 */
[----:B------:R-:W-:Y:S01]  /*0b50*/  UMOV UR5, URZ ;  /* 0x0000003f00057c82 */ /* 0x000fe20008000000 */
[----:B------:R-:W-:Y:S01]  /*0b60*/  IMAD.MOV.U32 R15, RZ, RZ, -0x7fffffe0 ;  /* 0x80000020ff0f7424 */ /* 0x000fe200078e00ff */
[----:B------:R-:W-:Y:S01]  /*0b70*/  UISETP.GE.AND UP1, UPT, UR4, 0x4, UPT ;  /* 0x000000040400788c */ /* 0x000fe2000bf26270 */
[----:B------:R-:W-:Y:S01]  /*0b80*/  IMAD.MOV.U32 R21, RZ, RZ, R14 ;  /* 0x000000ffff157224 */ /* 0x000fe200078e000e */
[----:B------:R-:W-:-:S04]  /*0b90*/  DEPBAR.LE SB0, 0x4 ;  /* 0x000081000000791a */ /* 0x000fc80000000000 */
[----:B------:R-:W-:Y:S01]  /*0ba0*/  USEL UR14, UR4, URZ, !UP1 ;  /* 0x0000003f040e7287 */ /* 0x000fe2000c800000 */
[----:B------:R-:W-:Y:S01]  /*0bb0*/  BAR.SYNC.DEFER_BLOCKING 0x0 ;  /* 0x0000000000007b1d */ /* 0x000fe20000010000 */
[----:B------:R-:W-:Y:S02]  /*0bc0*/  UIADD3 UR13, UR13, 0x1, URZ ;  /* 0x000000010d0d7890 */ /* 0x000fe4000fffe03f */
[----:B------:R-:W-:-:S04]  /*0bd0*/  ULEA UR4, UR14, UR15, 0xd ;  /* 0x0000000f0e047291 */ /* 0x000fc8000f8e683f */
[----:B------:R-:W-:-:S04]  /*0be0*/  USHF.R.U32.HI UR4, URZ, 0x4, UR4 ;  /* 0x000000043f047899 */ /* 0x000fc80008011604 */
[----:B------:R-:W-:-:S07]  /*0bf0*/  ULOP3.LUT UR4, UR4, 0x3fff, URZ, 0xc0, !UPT ;  /* 0x00003fff04047892 */ /* 0x000fce000f8ec03f */
[----:B------:R-:W-:Y:S02]  /*0c00*/  UMOV UR6, UR4 ;  /* 0x0000000400067c82 */ /* 0x000fe40008000000 */
[----:B------:R-:W-:Y:S01]  /*0c10*/  IADD3 R14, P0, R21, UR6, RZ ;  /* 0x00000006150e7c10 */ /* 0x000fe2000ff1e0ff */
[----:B------:R-:W-:-:S03]  /*0c20*/  UMOV UR6, UR5 ;  /* 0x0000000500067c82 */ /* 0x000fc60008000000 */
[----:B------:R-:W-:Y:S01]  /*0c30*/  R2UR UR10, R14 ;  /* 0x000000000e0a72ca */ /* 0x000fe200000e0000 */
[----:B------:R-:W-:Y:S01]  /*0c40*/  IMAD.MOV.U32 R14, RZ, RZ, R16 ;  /* 0x000000ffff0e7224 */ /* 0x000fe200078e0010 */
[----:B------:R-:W-:Y:S01]  /*0c50*/  IADD3.X R15, R15, UR6, RZ, P0, !PT ;  /* 0x000000060f0f7c10 */ /* 0x000fe200087fe4ff */
[----:B------:R-:W-:Y:S01]  /*0c60*/  UMOV UR6, UR4 ;  /* 0x0000000400067c82 */ /* 0x000fe20008000000 */
[----:B------:R-:W-:Y:S01]  /*0c70*/  ULEA UR4, UR14, UR12, 0xc ;  /* 0x0000000c0e047291 */ /* 0x000fe2000f8e603f */
[----:B------:R-:W-:Y:S01]  /*0c80*/  IMAD.MOV.U32 R21, RZ, RZ, R14 ;  /* 0x000000ffff157224 */ /* 0x000fe200078e000e */
[----:B------:R-:W-:Y:S01]  /*0c90*/  R2UR UR11, R15 ;  /* 0x000000000f0b72ca */ /* 0x000fe200000e0000 */
[----:B------:R-:W-:Y:S01]  /*0ca0*/  IMAD.MOV.U32 R15, RZ, RZ, -0x7fffffe0 ;  /* 0x80000020ff0f7424 */ /* 0x000fe200078e00ff */
[----:B------:R-:W-:Y:S01]  /*0cb0*/  USHF.R.U32.HI UR4, URZ, 0x4, UR4 ;  /* 0x000000043f047899 */ /* 0x000fe20008011604 */
[----:B------:R-:W-:Y:S01]  /*0cc0*/  WARPGROUP.ARRIVE ;  /* 0x00000000000079c5 */ /* 0x000fe20000000000 */
[----:B------:R-:W-:-:S02]  /*0cd0*/  IADD3 R14, P0, R21, UR6, RZ ;  /* 0x00000006150e7c10 */ /* 0x000fc4000ff1e0ff */
[----:B------:R-:W-:Y:S02]  /*0ce0*/  ULOP3.LUT UR4, UR4, 0x3fff, URZ, 0xc0, !UPT ;  /* 0x00003fff04047892 */ /* 0x000fe4000f8ec03f */
[----:B------:R-:W-:Y:S02]  /*0cf0*/  R2UR UR6, R14 ;  /* 0x000000000e0672ca */ /* 0x000fe400000e0000 */
[----:B------:R-:W1:Y:S01]  /*0d00*/  SHFL.IDX PT, R14, R10, RZ, 0x1f ;  /* 0x00001fff0a0e7589 */ /* 0x000e6200000e0000 */
[----:B------:R-:W-:Y:S02]  /*0d10*/  IADD3.X R15, R15, UR5, RZ, P0, !PT ;  /* 0x000000050f0f7c10 */ /* 0x000fe400087fe4ff */
[----:B------:R-:W-:Y:S01]  /*0d20*/  PLOP3.LUT P0, PT, PT, PT, UP0, 0x80, 0x0 ;  /* 0x000000000000781c */ /* 0x000fe20003f0f008 */
[----:B------:R-:W-:Y:S01]  /*0d30*/  UPLOP3.LUT UP0, UPT, UPT, UPT, UPT, 0x40, 0x0 ;  /* 0x000000000000789c */ /* 0x000fe20003f0e870 */
[----:B------:R-:W-:Y:S01]  /*0d40*/  R2UR UR7, R15 ;  /* 0x000000000f0772ca */ /* 0x000fe200000e0000 */
[----:B------:R-:W-:Y:S01]  /*0d50*/  IMAD.MOV.U32 R15, RZ, RZ, R11 ;  /* 0x000000ffff0f7224 */ /* 0x000fe200078e000b */
[----:B-1----:R-:W-:-:S13]  /*0d60*/  R2UR UR5, R14 ;  /* 0x000000000e0572ca */ /* 0x002fda00000e0000 */
[----:B------:R-:W-:-:S04]  /*0d70*/  USHF.L.U32 UR5, UR5, 0x6, URZ ;  /* 0x0000000605057899 */ /* 0x000fc8000800063f */
[----:B------:R-:W-:-:S04]  /*0d80*/  ULOP3.LUT UR5, UR5, 0xc0, URZ, 0xc0, !UPT ;  /* 0x000000c005057892 */ /* 0x000fc8000f8ec03f */
[----:B------:R-:W-:-:S04]  /*0d90*/  UIADD3 UR4, UP1, UR5, UR4, URZ ;  /* 0x0000000405047290 */ /* 0x000fc8000ff3e03f */
[----:B------:R-:W-:Y:S02]  /*0da0*/  UIADD3.X UR5, URZ, URZ, URZ, UP1, !UPT ;  /* 0x0000003f3f057290 */ /* 0x000fe40008ffe43f */
[----:B------:R-:W-:Y:S02]  /*0db0*/  ULOP3.LUT UR8, UR4, 0x1000000, URZ, 0xfc, !UPT ;  /* 0x0100000004087892 */ /* 0x000fe4000f8efc3f */
[----:B------:R-:W-:Y:S02]  /*0dc0*/  ULOP3.LUT UR9, UR5, 0x80000020, URZ, 0xfc, !UPT ;  /* 0x8000002005097892 */ /* 0x000fe4000f8efc3f */
[----:B------:R-:W-:-:S04]  /*0dd0*/  UISETP.GE.AND UP1, UPT, UR13, 0x4, UPT ;  /* 0x000000040d00788c */ /* 0x000fc8000bf26270 */
[----:B------:R-:W-:-:S03]  /*0de0*/  USEL UR13, UR13, URZ, !UP1 ;  /* 0x0000003f0d0d7287 */ /* 0x000fc6000c800000 */
[----:B------:R-:W-:Y:S01]  /*0df0*/  HGMMA.64x64x16.F32.BF16 R24, gdesc[UR8], R24 ;  /* 0x00e00000081879f0 */ /* 0x000fe20008701818 */
[----:B------:R-:W-:Y:S01]  /*0e00*/  UMOV UR8, 0x1000002 ;  /* 0x0100000200087882 */ /* 0x000fe20000000000 */
[----:B------:R-:W-:Y:S01]  /*0e10*/  UMOV UR9, 0x80000020 ;  /* 0x8000002000097882 */ /* 0x000fe20000000000 */
[----:B------:R-:W-:Y:S01]  /*0e20*/  IMAD.U32 R14, RZ, RZ, UR13 ;  /* 0x0000000dff0e7e24 */ /* 0x000fe2000f8e00ff */
[----:B------:R-:W-:-:S03]  /*0e30*/  UIADD3.64 UR4, UR4, UR8, URZ ;  /* 0x0000000804047297 */ /* 0x000fc6000fffe03f */
[----:B------:R-:W-:Y:S02]  /*0e40*/  IMAD R21, R14, 0x1000, R7 ;  /* 0x000010000e157824 */ /* 0x000fe400078e0207 */
[----:B------:R-:W-:Y:S01]  /*0e50*/  IMAD.MOV.U32 R14, RZ, RZ, R8 ;  /* 0x000000ffff0e7224 */ /* 0x000fe200078e0008 */
[----:B------:R-:W-:-:S05]  /*0e60*/  IADD3 R8, P3, R8, 0x40, RZ ;  /* 0x0000004008087810 */ /* 0x000fca0007f7e0ff */
[----:B------:R-:W-:Y:S01]  /*0e70*/  IMAD.X R11, RZ, RZ, R11, P3 ;  /* 0x000000ffff0b7224 */ /* 0x000fe200018e060b */
[----:B------:R-:W-:Y:S01]  /*0e80*/  HGMMA.64x64x16.F32.BF16 R24, gdesc[UR4], R24, gsb0 ;  /* 0x00e00000041879f0 */ /* 0x000fe20008001818 */
[----:B------:R-:W-:-:S06]  /*0e90*/  ULEA UR4, UR13, UR15, 0xd ;  /* 0x0000000f0d047291 */ /* 0x000fcc000f8e683f */
[----:B------:R-:W-:Y:S02]  /*0ea0*/  LEA R23, R4, UR4, 0x1 ;  /* 0x0000000404177c11 */ /* 0x000fe4000f8e08ff */
[----:B------:R-:W-:Y:S01]  /*0eb0*/  LEA R57, R5, UR4, 0x1 ;  /* 0x0000000405397c11 */ /* 0x000fe2000f8e08ff */
[----:B------:R-:W-:Y:S01]  /*0ec0*/  UMOV UR4, UR14 ;  /* 0x0000000e00047c82 */ /* 0x000fe20008000000 */
[----:B------:R-:W-:Y:S02]  /*0ed0*/  WARPGROUP.DEPBAR.LE gsb0, 0x1 ;  /* 0x00008000000079c5 */ /* 0x000fe40000010100 */
[----:B------:R-:W-:Y:S06]  /*0ee0*/  BAR.SYNC.DEFER_BLOCKING 0x0 ;  /* 0x0000000000007b1d */ /* 0x000fec0000010000 */
[----:B------:R-:W-:Y:S01]  /*0ef0*/  @!PT LDS RZ, [RZ] ;  /* 0x00000000fffff984 */ /* 0x000fe20000000800 */
[----:B------:R-:W-:Y:S01]  /*0f00*/  @!PT LDS RZ, [RZ] ;  /* 0x00000000fffff984 */ /* 0x000fe20000000800 */
[----:B------:R-:W-:Y:S01]  /*0f10*/  @!PT LDS RZ, [RZ] ;  /* 0x00000000fffff984 */ /* 0x000fe20000000800 */
[----:B------:R1:W-:Y:S04]  /*0f20*/  LDGSTS.E.BYPASS.128 [R21], desc[UR16][R14.64], !PT ;  /* 0x000000000e157fae */ /* 0x0003e8000f901c50 */
[----:B------:R-:W0:Y:S04]  /*0f30*/  LDGDEPBAR ;  /* 0x00000000000079af */ /* 0x000e280000000000 */
[----:B------:R2:W-:Y:S01]  /*0f40*/  LDGSTS.E.BYPASS.128 [R23], desc[UR16][R12.64], !PT ;  /* 0x000000000c177fae */ /* 0x0005e2000f901c50 */
[----:B-1----:R-:W-:Y:S01]  /*0f50*/  IMAD.MOV.U32 R14, RZ, RZ, R18 ;  /* 0x000000ffff0e7224 */ /* 0x002fe200078e0012 */
[----:B------:R-:W-:Y:S01]  /*0f60*/  IADD3 R18, P1, R18, 0x40, RZ ;  /* 0x0000004012127810 */ /* 0x000fe20007f3e0ff */
[----:B------:R-:W-:-:S04]  /*0f70*/  IMAD.MOV.U32 R15, RZ, RZ, R9 ;  /* 0x000000ffff0f7224 */ /* 0x000fc800078e0009 */
[----:B------:R-:W-:Y:S01]  /*0f80*/  IMAD.X R9, RZ, RZ, R9, P1 ;  /* 0x000000ffff097224 */ /* 0x000fe200008e0609 */
[----:B------:R1:W-:Y:S01]  /*0f90*/  LDGSTS.E.BYPASS.128 [R57], desc[UR16][R14.64], !PT ;  /* 0x000000000e397fae */ /* 0x0003e2000f901c50 */
[----:B--2---:R-:W-:-:S03]  /*0fa0*/  IADD3 R12, P2, R12, 0x40, RZ ;  /* 0x000000400c0c7810 */ /* 0x004fc60007f5e0ff */
[----:B------:R-:W0:Y:S02]  /*0fb0*/  LDGDEPBAR ;  /* 0x00000000000079af */ /* 0x000e240000000000 */
[----:B------:R-:W-:Y:S01]  /*0fc0*/  IMAD.X R13, RZ, RZ, R13, P2 ;  /* 0x000000ffff0d7224 */ /* 0x000fe200010e060d */
[----:B------:R-:W-:Y:S07]  /*0fd0*/  @P0 BRA `(.L_x_0) ;  /* 0xfffffff800d40947 */ /* 0x000fee000383ffff */
[----:B------:R-:W-:Y:S02]  /*0fe0*/  WARPGROUP.DEPBAR.LE gsb0, 0x0 ;  /* 0x00008000000079c5 */ /* 0x000fe40000010000 */
[----:B------:R-:W-:-:S04]  /*0ff0*/  DEPBAR.LE SB0, 0x0 ;  /* 0x000080000000791a */ /* 0x000fc80000000000 */
[C---:B------:R-:W-:Y:S01]  /*1000*/  IMAD.SHL.U32 R5, R20.reuse, 0x10, RZ ;  /* 0x0000001014057824 */ /* 0x040fe200078e00ff */
[----:B------:R-:W-:Y:S01]  /*1010*/  SHF.R.U32.HI R4, RZ, 0x1, R0 ;  /* 0x00000001ff047819 */ /* 0x000fe20000011600 */
[----:B------:R-:W-:Y:S01]  /*1020*/  IMAD.SHL.U32 R20, R20, 0x2, RZ ;  /* 0x0000000214147824 */ /* 0x000fe200078e00ff */
[----:B------:R-:W-:Y:S02]  /*1030*/  F2FP.BF16.F32.PACK_AB R24, R25, R24 ;  /* 0x000000181918723e */ /* 0x000fe400000010ff */
[----:B------:R-:W-:Y:S02]  /*1040*/  LOP3.LUT R5, R5, 0x30, RZ, 0xc0, !PT ;  /* 0x0000003005057812 */ /* 0x000fe400078ec0ff */
[----:B------:R-:W-:Y:S02]  /*1050*/  LOP3.LUT R4, R4, 0x48, RZ, 0xc0, !PT ;  /* 0x0000004804047812 */ /* 0x000fe400078ec0ff */
[----:B------:R-:W-:Y:S02]  /*1060*/  LOP3.LUT R5, R5, 0xf, R0, 0xf8, !PT ;  /* 0x0000000f05057812 */ /* 0x000fe400078ef800 */
[----:B------:R-:W-:-:S02]  /*1070*/  F2FP.BF16.F32.PACK_AB R25, R27, R26 ;  /* 0x0000001a1b19723e */ /* 0x000fc400000010ff */
[----:B------:R-:W-:Y:S01]  /*1080*/  F2FP.BF16.F32.PACK_AB R32, R33, R32 ;  /* 0x000000202120723e */ /* 0x000fe200000010ff */
[----:B------:R-:W-:Y:S01]  /*1090*/  IMAD R4, R5, 0x88, R4 ;  /* 0x0000008805047824 */ /* 0x000fe200078e0204 */
[----:B------:R-:W-:Y:S02]  /*10a0*/  F2FP.BF16.F32.PACK_AB R26, R29, R28 ;  /* 0x0000001c1d1a723e */ /* 0x000fe400000010ff */
[----:B------:R-:W-:Y:S02]  /*10b0*/  F2FP.BF16.F32.PACK_AB R27, R31, R30 ;  /* 0x0000001e1f1b723e */ /* 0x000fe400000010ff */
[----:B------:R-:W-:Y:S02]  /*10c0*/  F2FP.BF16.F32.PACK_AB R33, R35, R34 ;  /* 0x000000222321723e */ /* 0x000fe400000010ff */
[----:B------:R-:W-:Y:S02]  /*10d0*/  F2FP.BF16.F32.PACK_AB R40, R41, R40 ;  /* 0x000000282928723e */ /* 0x000fe400000010ff */
[----:B------:R-:W-:Y:S01]  /*10e0*/  LEA R7, R4, UR12, 0x1 ;  /* 0x0000000c04077c11 */ /* 0x000fe2000f8e08ff */
[----:B------:R-:W-:Y:S01]  /*10f0*/  BAR.SYNC.DEFER_BLOCKING 0x0 ;  /* 0x0000000000007b1d */ /* 0x000fe20000010000 */
[----:B------:R-:W-:-:S02]  /*1100*/  F2FP.BF16.F32.PACK_AB R34, R37, R36 ;  /* 0x000000242522723e */ /* 0x000fc400000010ff */
[----:B------:R-:W-:Y:S02]  /*1110*/  F2FP.BF16.F32.PACK_AB R35, R39, R38 ;  /* 0x000000262723723e */ /* 0x000fe400000010ff */
[----:B------:R-:W-:-:S03]  /*1120*/  F2FP.BF16.F32.PACK_AB R41, R43, R42 ;  /* 0x0000002a2b29723e */ /* 0x000fc600000010ff */
[----:B------:R-:W2:Y:S01]  /*1130*/  LDC.64 R4, c[0x0][0x220] ;  /* 0x00008800ff047b82 */ /* 0x000ea20000000a00 */
[----:B------:R-:W-:Y:S02]  /*1140*/  F2FP.BF16.F32.PACK_AB R48, R49, R48 ;  /* 0x000000303130723e */ /* 0x000fe400000010ff */
[----:B------:R-:W-:Y:S02]  /*1150*/  F2FP.BF16.F32.PACK_AB R42, R45, R44 ;  /* 0x0000002c2d2a723e */ /* 0x000fe400000010ff */
[----:B------:R-:W-:Y:S02]  /*1160*/  F2FP.BF16.F32.PACK_AB R43, R47, R46 ;  /* 0x0000002e2f2b723e */ /* 0x000fe400000010ff */
[----:B------:R-:W-:Y:S02]  /*1170*/  F2FP.BF16.F32.PACK_AB R49, R51, R50 ;  /* 0x000000323331723e */ /* 0x000fe400000010ff */
[----:B------:R-:W-:Y:S02]  /*1180*/  F2FP.BF16.F32.PACK_AB R50, R53, R52 ;  /* 0x000000343532723e */ /* 0x000fe400000010ff */
[----:B------:R-:W-:-:S02]  /*1190*/  F2FP.BF16.F32.PACK_AB R51, R55, R54 ;  /* 0x000000363733723e */ /* 0x000fc400000010ff */
[----:B------:R-:W-:Y:S02]  /*11a0*/  LOP3.LUT R19, R19, 0xe, R20, 0xf8, !PT ;  /* 0x0000000e13137812 */ /* 0x000fe400078ef814 */
[----:B------:R-:W-:Y:S02]  /*11b0*/  LOP3.LUT R0, R3, 0x78, RZ, 0xc0, !PT ;  /* 0x0000007803007812 */ /* 0x000fe400078ec0ff */
[----:B------:R-:W-:Y:S01]  /*11c0*/  LOP3.LUT R3, R2, 0x78, R3, 0xf8, !PT ;  /* 0x0000007802037812 */ /* 0x000fe200078ef803 */
[----:B------:R-:W-:Y:S01]  /*11d0*/  STSM.16.M88.4 [R7], R24 ;  /* 0x0000001807007844 */ /* 0x000fe20000000200 */
[C---:B------:R-:W-:Y:S01]  /*11e0*/  LOP3.LUT R2, R6.reuse, 0x20, RZ, 0xfc, !PT ;  /* 0x0000002006027812 */ /* 0x040fe200078efcff */
[----:B------:R-:W-:Y:S01]  /*11f0*/  IMAD R0, R19, 0x88, R0 ;  /* 0x0000008813007824 */ /* 0x000fe200078e0200 */
[----:B------:R-:W-:Y:S01]  /*1200*/  ISETP.GE.AND P0, PT, R3, 0xc00, PT ;  /* 0x00000c000300780c */ /* 0x000fe20003f06270 */
[----:B------:R-:W-:Y:S01]  /*1210*/  STSM.16.M88.4 [R7+0x20], R32 ;  /* 0x0000202007007844 */ /* 0x000fe20000000200 */
[----:B------:R-:W-:-:S02]  /*1220*/  IMAD R23, R6, 0xc00, R3 ;  /* 0x00000c0006177824 */ /* 0x000fc400078e0203 */
[----:B------:R-:W-:Y:S01]  /*1230*/  LEA R22, R0, UR12, 0x1 ;  /* 0x0000000c00167c11 */ /* 0x000fe2000f8e08ff */
[----:B------:R-:W-:Y:S01]  /*1240*/  STSM.16.M88.4 [R7+0x40], R40 ;  /* 0x0000402807007844 */ /* 0x000fe20000000200 */
[C---:B------:R-:W-:Y:S01]  /*1250*/  LOP3.LUT R0, R6.reuse, 0x10, RZ, 0xfc, !PT ;  /* 0x0000001006007812 */ /* 0x040fe200078efcff */
[----:B------:R-:W-:Y:S01]  /*1260*/  VIADD R21, R23, 0x18000 ;  /* 0x0001800017157836 */ /* 0x000fe20000000000 */
[C---:B------:R-:W-:Y:S01]  /*1270*/  ISETP.LT.AND P3, PT, R6.reuse, UR18, !P0 ;  /* 0x0000001206007c0c */ /* 0x040fe2000c761270 */
[----:B------:R3:W-:Y:S01]  /*1280*/  STSM.16.M88.4 [R7+0x60], R48 ;  /* 0x0000603007007844 */ /* 0x0007e20000000200 */
[----:B------:R-:W-:Y:S01]  /*1290*/  LOP3.LUT R6, R6, 0x30, RZ, 0xfc, !PT ;  /* 0x0000003006067812 */ /* 0x000fe200078efcff */
[--C-:B--2---:R-:W-:Y:S01]  /*12a0*/  IMAD.WIDE R20, R21, 0x2, R4.reuse ;  /* 0x0000000215147825 */ /* 0x104fe200078e0204 */
[----:B------:R-:W-:Y:S01]  /*12b0*/  BAR.SYNC.DEFER_BLOCKING 0x0 ;  /* 0x0000000000007b1d */ /* 0x000fe20000010000 */
[----:B------:R-:W-:Y:S02]  /*12c0*/  ISETP.LT.AND P2, PT, R0, UR18, !P0 ;  /* 0x0000001200007c0c */ /* 0x000fe4000c741270 */
[----:B------:R-:W-:Y:S01]  /*12d0*/  ISETP.LT.AND P1, PT, R2, UR18, !P0 ;  /* 0x0000001202007c0c */ /* 0x000fe2000c721270 */
[----:B------:R-:W-:Y:S01]  /*12e0*/  IMAD.WIDE R2, R23, 0x2, R4 ;  /* 0x0000000217027825 */ /* 0x000fe200078e0204 */
[----:B------:R-:W-:-:S03]  /*12f0*/  ISETP.LT.AND P0, PT, R6, UR18, !P0 ;  /* 0x0000001206007c0c */ /* 0x000fc6000c701270 */
[----:B---3--:R-:W-:-:S04]  /*1300*/  VIADD R7, R23, 0xc000 ;  /* 0x0000c00017077836 */ /* 0x008fc80000000000 */
[----:B------:R-:W-:Y:S01]  /*1310*/  IMAD.WIDE R6, R7, 0x2, R4 ;  /* 0x0000000207067825 */ /* 0x000fe200078e0204 */
[----:B------:R-:W2:Y:S04]  /*1320*/  LDS.128 R8, [R22] ;  /* 0x0000000016087984 */ /* 0x000ea80000000c00 */
[----:B-1----:R-:W1:Y:S04]  /*1330*/  LDS.128 R12, [R22+0x1100] ;  /* 0x00110000160c7984 */ /* 0x002e680000000c00 */
[----:B------:R-:W3:Y:S04]  /*1340*/  LDS.128 R16, [R22+0x2200] ;  /* 0x0022000016107984 */ /* 0x000ee80000000c00 */
[----:B--2---:R2:W-:Y:S04]  /*1350*/  @P3 STG.E.128 desc[UR16][R2.64], R8 ;  /* 0x0000000802003986 */ /* 0x0045e8000c101d10 */
[----:B-1----:R2:W-:Y:S04]  /*1360*/  @P2 STG.E.128 desc[UR16][R6.64], R12 ;  /* 0x0000000c06002986 */ /* 0x0025e8000c101d10 */
[----:B---3--:R2:W-:Y:S01]  /*1370*/  @P1 STG.E.128 desc[UR16][R20.64], R16 ;  /* 0x0000001014001986 */ /* 0x0085e2000c101d10 */
[----:B------:R-:W-:Y:S05]  /*1380*/  @!P0 EXIT ;  /* 0x000000000000894d */ /* 0x000fea0003800000 */
[----:B--2---:R-:W1:Y:S01]  /*1390*/  LDS.128 R8, [R22+0x3300] ;  /* 0x0033000016087984 */ /* 0x004e620000000c00 */
[----:B------:R-:W-:-:S04]  /*13a0*/  VIADD R23, R23, 0x24000 ;  /* 0x0002400017177836 */ /* 0x000fc80000000000 */
[----:B------:R-:W-:-:S05]  /*13b0*/  IMAD.WIDE R4, R23, 0x2, R4 ;  /* 0x0000000217047825 */ /* 0x000fca00078e0204 */
[----:B-1----:R-:W-:Y:S01]  /*13c0*/  STG.E.128 desc[UR16][R4.64], R8 ;  /* 0x0000000804007986 */ /* 0x002fe2000c101d10 */
[----:B------:R-:W-:Y:S05]  /*13d0*/  EXIT ;  /* 0x000000000000794d */ /* 0x000fea0003800000 */
.L_x_1:
[----:B------:R-:W-:-:S00]  /*13e0*/  BRA `(.L_x_1) ;  /* 0xfffffffc00fc7947 */ /* 0x000fc0000383ffff */
[----:B------:R-:W-:-:S00]  /*13f0*/  NOP ;  /* 0x0000000000007918 */ /* 0x000fc00000000000 */
        /* <DEDUP_REMOVED lines=8> */
.L_x_2:


//--------------------- .nv.shared.triton_mm      --------------------------
	.section	.nv.shared.triton_mm,"aw",@nobits
	.sectionflags	@""
	.align	16
	.zero		1024


//--------------------- .nv.constant0.triton_mm   --------------------------
	.section	.nv.constant0.triton_mm,"a",@progbits
	.sectionflags	@""
	.align	4
.nv.constant0.triton_mm:
	.zero		556
